//
// Generated by NVIDIA NVVM Compiler
//
// Compiler Build ID: CL-36424714
// Cuda compilation tools, release 13.0, V13.0.88
// Based on NVVM 20.0.0
//

.version 9.0
.target sm_100
.address_size 64

	// .globl	_Z18cuda_prepare_statePN6thrust24THRUST_300001_SM_1000_NS7complexIdEEiiS2_
.global .align 1 .b8 _ZN34_INTERNAL_380d19ef_4_k_cu_03b8e64c4cuda3std3__45__cpo5beginE[1];
.global .align 1 .b8 _ZN34_INTERNAL_380d19ef_4_k_cu_03b8e64c4cuda3std3__45__cpo3endE[1];
.global .align 1 .b8 _ZN34_INTERNAL_380d19ef_4_k_cu_03b8e64c4cuda3std3__45__cpo6cbeginE[1];
.global .align 1 .b8 _ZN34_INTERNAL_380d19ef_4_k_cu_03b8e64c4cuda3std3__45__cpo4cendE[1];
.global .align 1 .b8 _ZN34_INTERNAL_380d19ef_4_k_cu_03b8e64c4cuda3std3__45__cpo6rbeginE[1];
.global .align 1 .b8 _ZN34_INTERNAL_380d19ef_4_k_cu_03b8e64c4cuda3std3__45__cpo4rendE[1];
.global .align 1 .b8 _ZN34_INTERNAL_380d19ef_4_k_cu_03b8e64c4cuda3std3__45__cpo7crbeginE[1];
.global .align 1 .b8 _ZN34_INTERNAL_380d19ef_4_k_cu_03b8e64c4cuda3std3__45__cpo5crendE[1];
.global .align 1 .b8 _ZN34_INTERNAL_380d19ef_4_k_cu_03b8e64c4cuda3std3__436_GLOBAL__N__380d19ef_4_k_cu_03b8e64c6ignoreE[1];
.global .align 1 .b8 _ZN34_INTERNAL_380d19ef_4_k_cu_03b8e64c4cuda3std3__419piecewise_constructE[1];
.global .align 1 .b8 _ZN34_INTERNAL_380d19ef_4_k_cu_03b8e64c4cuda3std3__48in_placeE[1];
.global .align 1 .b8 _ZN34_INTERNAL_380d19ef_4_k_cu_03b8e64c4cuda3std3__420unreachable_sentinelE[1];
.global .align 1 .b8 _ZN34_INTERNAL_380d19ef_4_k_cu_03b8e64c4cuda3std6ranges3__45__cpo4swapE[1];
.global .align 1 .b8 _ZN34_INTERNAL_380d19ef_4_k_cu_03b8e64c4cuda3std6ranges3__45__cpo9iter_moveE[1];
.global .align 1 .b8 _ZN34_INTERNAL_380d19ef_4_k_cu_03b8e64c4cuda3std6ranges3__45__cpo5beginE[1];
.global .align 1 .b8 _ZN34_INTERNAL_380d19ef_4_k_cu_03b8e64c4cuda3std6ranges3__45__cpo3endE[1];
.global .align 1 .b8 _ZN34_INTERNAL_380d19ef_4_k_cu_03b8e64c4cuda3std6ranges3__45__cpo6cbeginE[1];
.global .align 1 .b8 _ZN34_INTERNAL_380d19ef_4_k_cu_03b8e64c4cuda3std6ranges3__45__cpo4cendE[1];
.global .align 1 .b8 _ZN34_INTERNAL_380d19ef_4_k_cu_03b8e64c4cuda3std6ranges3__45__cpo7advanceE[1];
.global .align 1 .b8 _ZN34_INTERNAL_380d19ef_4_k_cu_03b8e64c4cuda3std6ranges3__45__cpo9iter_swapE[1];
.global .align 1 .b8 _ZN34_INTERNAL_380d19ef_4_k_cu_03b8e64c4cuda3std6ranges3__45__cpo4nextE[1];
.global .align 1 .b8 _ZN34_INTERNAL_380d19ef_4_k_cu_03b8e64c4cuda3std6ranges3__45__cpo4prevE[1];
.global .align 1 .b8 _ZN34_INTERNAL_380d19ef_4_k_cu_03b8e64c4cuda3std6ranges3__45__cpo4dataE[1];
.global .align 1 .b8 _ZN34_INTERNAL_380d19ef_4_k_cu_03b8e64c4cuda3std6ranges3__45__cpo5cdataE[1];
.global .align 1 .b8 _ZN34_INTERNAL_380d19ef_4_k_cu_03b8e64c4cuda3std6ranges3__45__cpo4sizeE[1];
.global .align 1 .b8 _ZN34_INTERNAL_380d19ef_4_k_cu_03b8e64c4cuda3std6ranges3__45__cpo5ssizeE[1];
.global .align 1 .b8 _ZN34_INTERNAL_380d19ef_4_k_cu_03b8e64c4cuda3std6ranges3__45__cpo8distanceE[1];
.global .align 1 .b8 _ZN34_INTERNAL_380d19ef_4_k_cu_03b8e64c6thrust24THRUST_300001_SM_1000_NS6system6detail10sequential3seqE[1];

.visible .entry _Z18cuda_prepare_statePN6thrust24THRUST_300001_SM_1000_NS7complexIdEEiiS2_(
	.param .u64 .ptr .align 1 _Z18cuda_prepare_statePN6thrust24THRUST_300001_SM_1000_NS7complexIdEEiiS2__param_0,
	.param .u32 _Z18cuda_prepare_statePN6thrust24THRUST_300001_SM_1000_NS7complexIdEEiiS2__param_1,
	.param .u32 _Z18cuda_prepare_statePN6thrust24THRUST_300001_SM_1000_NS7complexIdEEiiS2__param_2,
	.param .align 16 .b8 _Z18cuda_prepare_statePN6thrust24THRUST_300001_SM_1000_NS7complexIdEEiiS2__param_3[16]
)
{
	.reg .pred 	%p<8>;
	.reg .b32 	%r<19>;
	.reg .b64 	%rd<5>;
	.reg .b64 	%fd<7>;

	ld.param.u64 	%rd2, [_Z18cuda_prepare_statePN6thrust24THRUST_300001_SM_1000_NS7complexIdEEiiS2__param_0];
	ld.param.u32 	%r7, [_Z18cuda_prepare_statePN6thrust24THRUST_300001_SM_1000_NS7complexIdEEiiS2__param_1];
	ld.param.u32 	%r8, [_Z18cuda_prepare_statePN6thrust24THRUST_300001_SM_1000_NS7complexIdEEiiS2__param_2];
	ld.param.v2.f64 	{%fd3, %fd4}, [_Z18cuda_prepare_statePN6thrust24THRUST_300001_SM_1000_NS7complexIdEEiiS2__param_3];
	mov.u32 	%r9, %ctaid.x;
	mov.u32 	%r1, %ntid.x;
	mov.u32 	%r10, %tid.x;
	mad.lo.s32 	%r18, %r9, %r1, %r10;
	shr.s32 	%r12, %r18, %r7;
	setp.ne.s32 	%p1, %r12, 0;
	mov.b32 	%r13, 1;
	shl.b32 	%r14, %r13, %r7;
	setp.ge.s32 	%p2, %r18, %r14;
	or.pred  	%p3, %p1, %p2;
	@%p3 bra 	$L__BB0_3;
	mov.u32 	%r15, %nctaid.x;
	mul.lo.s32 	%r4, %r1, %r15;
	cvta.to.global.u64 	%rd1, %rd2;
$L__BB0_2:
	rem.s32 	%r16, %r18, %r8;
	setp.eq.s32 	%p4, %r16, 0;
	selp.f64 	%fd5, %fd3, 0d0000000000000000, %p4;
	selp.f64 	%fd6, %fd4, 0d0000000000000000, %p4;
	mul.wide.s32 	%rd3, %r18, 16;
	add.s64 	%rd4, %rd1, %rd3;
	st.global.v2.f64 	[%rd4], {%fd5, %fd6};
	add.s32 	%r18, %r18, %r4;
	shr.s32 	%r17, %r18, %r7;
	setp.eq.s32 	%p5, %r17, 0;
	setp.lt.s32 	%p6, %r18, %r14;
	and.pred  	%p7, %p5, %p6;
	@%p7 bra 	$L__BB0_2;
$L__BB0_3:
	ret;

}
	// .globl	_Z13cuda_hadamardPN6thrust24THRUST_300001_SM_1000_NS7complexIdEEiS2_i
.visible .entry _Z13cuda_hadamardPN6thrust24THRUST_300001_SM_1000_NS7complexIdEEiS2_i(
	.param .u64 .ptr .align 1 _Z13cuda_hadamardPN6thrust24THRUST_300001_SM_1000_NS7complexIdEEiS2_i_param_0,
	.param .u32 _Z13cuda_hadamardPN6thrust24THRUST_300001_SM_1000_NS7complexIdEEiS2_i_param_1,
	.param .align 16 .b8 _Z13cuda_hadamardPN6thrust24THRUST_300001_SM_1000_NS7complexIdEEiS2_i_param_2[16],
	.param .u32 _Z13cuda_hadamardPN6thrust24THRUST_300001_SM_1000_NS7complexIdEEiS2_i_param_3
)
{
	.reg .pred 	%p<8>;
	.reg .b32 	%r<20>;
	.reg .b64 	%rd<7>;
	.reg .b64 	%fd<22>;

	ld.param.u64 	%rd2, [_Z13cuda_hadamardPN6thrust24THRUST_300001_SM_1000_NS7complexIdEEiS2_i_param_0];
	ld.param.u32 	%r7, [_Z13cuda_hadamardPN6thrust24THRUST_300001_SM_1000_NS7complexIdEEiS2_i_param_1];
	ld.param.v2.f64 	{%fd2, %fd3}, [_Z13cuda_hadamardPN6thrust24THRUST_300001_SM_1000_NS7complexIdEEiS2_i_param_2];
	ld.param.u32 	%r8, [_Z13cuda_hadamardPN6thrust24THRUST_300001_SM_1000_NS7complexIdEEiS2_i_param_3];
	mov.u32 	%r9, %ctaid.x;
	mov.u32 	%r1, %ntid.x;
	mov.u32 	%r10, %tid.x;
	mad.lo.s32 	%r19, %r9, %r1, %r10;
	shr.s32 	%r12, %r19, %r7;
	setp.ne.s32 	%p1, %r12, 0;
	mov.b32 	%r13, 1;
	shl.b32 	%r14, %r13, %r7;
	setp.ge.s32 	%p2, %r19, %r14;
	or.pred  	%p3, %p1, %p2;
	@%p3 bra 	$L__BB1_5;
	cvta.to.global.u64 	%rd1, %rd2;
	mov.u32 	%r15, %nctaid.x;
	mul.lo.s32 	%r4, %r1, %r15;
$L__BB1_2:
	and.b32  	%r16, %r19, %r8;
	setp.ne.s32 	%p4, %r16, 0;
	@%p4 bra 	$L__BB1_4;
	xor.b32  	%r17, %r19, %r8;
	mul.wide.s32 	%rd3, %r19, 16;
	add.s64 	%rd4, %rd1, %rd3;
	mul.wide.s32 	%rd5, %r17, 16;
	add.s64 	%rd6, %rd1, %rd5;
	ld.global.v2.f64 	{%fd4, %fd5}, [%rd4];
	ld.global.v2.f64 	{%fd6, %fd7}, [%rd6];
	add.f64 	%fd8, %fd4, %fd6;
	add.f64 	%fd9, %fd5, %fd7;
	mul.f64 	%fd10, %fd2, %fd8;
	mul.f64 	%fd11, %fd3, %fd9;
	sub.f64 	%fd12, %fd10, %fd11;
	mul.f64 	%fd13, %fd2, %fd9;
	fma.rn.f64 	%fd14, %fd3, %fd8, %fd13;
	sub.f64 	%fd15, %fd4, %fd6;
	sub.f64 	%fd16, %fd5, %fd7;
	mul.f64 	%fd17, %fd2, %fd15;
	mul.f64 	%fd18, %fd3, %fd16;
	sub.f64 	%fd19, %fd17, %fd18;
	mul.f64 	%fd20, %fd2, %fd16;
	fma.rn.f64 	%fd21, %fd3, %fd15, %fd20;
	st.global.v2.f64 	[%rd4], {%fd12, %fd14};
	st.global.v2.f64 	[%rd6], {%fd19, %fd21};
$L__BB1_4:
	add.s32 	%r19, %r19, %r4;
	shr.s32 	%r18, %r19, %r7;
	setp.eq.s32 	%p5, %r18, 0;
	setp.lt.s32 	%p6, %r19, %r14;
	and.pred  	%p7, %p5, %p6;
	@%p7 bra 	$L__BB1_2;
$L__BB1_5:
	ret;

}
	// .globl	_Z18cuda_controlled_rzPN6thrust24THRUST_300001_SM_1000_NS7complexIdEEiS2_i
.visible .entry _Z18cuda_controlled_rzPN6thrust24THRUST_300001_SM_1000_NS7complexIdEEiS2_i(
	.param .u64 .ptr .align 1 _Z18cuda_controlled_rzPN6thrust24THRUST_300001_SM_1000_NS7complexIdEEiS2_i_param_0,
	.param .u32 _Z18cuda_controlled_rzPN6thrust24THRUST_300001_SM_1000_NS7complexIdEEiS2_i_param_1,
	.param .align 16 .b8 _Z18cuda_controlled_rzPN6thrust24THRUST_300001_SM_1000_NS7complexIdEEiS2_i_param_2[16],
	.param .u32 _Z18cuda_controlled_rzPN6thrust24THRUST_300001_SM_1000_NS7complexIdEEiS2_i_param_3
)
{
	.reg .pred 	%p<8>;
	.reg .b32 	%r<20>;
	.reg .b64 	%rd<5>;
	.reg .b64 	%fd<10>;

	ld.param.u64 	%rd2, [_Z18cuda_controlled_rzPN6thrust24THRUST_300001_SM_1000_NS7complexIdEEiS2_i_param_0];
	ld.param.u32 	%r7, [_Z18cuda_controlled_rzPN6thrust24THRUST_300001_SM_1000_NS7complexIdEEiS2_i_param_1];
	ld.param.v2.f64 	{%fd2, %fd1}, [_Z18cuda_controlled_rzPN6thrust24THRUST_300001_SM_1000_NS7complexIdEEiS2_i_param_2];
	ld.param.u32 	%r8, [_Z18cuda_controlled_rzPN6thrust24THRUST_300001_SM_1000_NS7complexIdEEiS2_i_param_3];
	mov.u32 	%r9, %ctaid.x;
	mov.u32 	%r1, %ntid.x;
	mov.u32 	%r10, %tid.x;
	mad.lo.s32 	%r19, %r9, %r1, %r10;
	shr.s32 	%r12, %r19, %r7;
	setp.ne.s32 	%p1, %r12, 0;
	mov.b32 	%r13, 1;
	shl.b32 	%r14, %r13, %r7;
	setp.ge.s32 	%p2, %r19, %r14;
	or.pred  	%p3, %p1, %p2;
	@%p3 bra 	$L__BB2_5;
	mov.u32 	%r15, %nctaid.x;
	mul.lo.s32 	%r4, %r1, %r15;
	cvta.to.global.u64 	%rd1, %rd2;
$L__BB2_2:
	not.b32 	%r16, %r19;
	and.b32  	%r17, %r8, %r16;
	setp.ne.s32 	%p4, %r17, 0;
	@%p4 bra 	$L__BB2_4;
	mul.wide.s32 	%rd3, %r19, 16;
	add.s64 	%rd4, %rd1, %rd3;
	ld.global.v2.f64 	{%fd3, %fd4}, [%rd4];
	mul.f64 	%fd5, %fd2, %fd3;
	mul.f64 	%fd6, %fd1, %fd4;
	sub.f64 	%fd7, %fd5, %fd6;
	mul.f64 	%fd8, %fd2, %fd4;
	fma.rn.f64 	%fd9, %fd1, %fd3, %fd8;
	st.global.v2.f64 	[%rd4], {%fd7, %fd9};
$L__BB2_4:
	add.s32 	%r19, %r19, %r4;
	shr.s32 	%r18, %r19, %r7;
	setp.eq.s32 	%p5, %r18, 0;
	setp.lt.s32 	%p6, %r19, %r14;
	and.pred  	%p7, %p5, %p6;
	@%p7 bra 	$L__BB2_2;
$L__BB2_5:
	ret;

}


// ===== COMPILED SASS (sm_100) =====

	.target	sm_100

	.elftype	@"ET_EXEC"


//--------------------- .note.nv.tkinfo           --------------------------
	.section	.note.nv.tkinfo,"",@"SHT_NOTE"
	.sectionflags	@"SHF_NOTE_NV_TKINFO"
	.tkinfo
        /*0018*/ 	.word	0x00000002
        /*0030*/ 	.string	""
        /*0030*/ 	.string	"ptxas"
        /*0030*/ 	.string	"Cuda compilation tools, release 13.0, V13.0.88"
        /*0030*/ 	.string	"Build cuda_13.0.r13.0/compiler.36424714_0"
        /*0030*/ 	.string	"-arch sm_100 -m 64 "



//--------------------- .note.nv.cuinfo           --------------------------
	.section	.note.nv.cuinfo,"",@"SHT_NOTE"
	.sectionflags	@"SHF_NOTE_NV_CUINFO"
        /*0018*/ 	.short	0x0002
        /*001a*/ 	.short	0x0064
        /*001c*/ 	.short	0x0082
	.zero		2


//--------------------- .nv.info                  --------------------------
	.section	.nv.info,"",@"SHT_CUDA_INFO"
	.align	4


	//----- nvinfo : EIATTR_REGCOUNT
	.align		4
        /*0000*/ 	.byte	0x04, 0x2f
        /*0002*/ 	.short	(.L_29 - .L_28)
	.align		4
.L_28:
        /*0004*/ 	.word	index@(_Z18cuda_prepare_statePN6thrust24THRUST_300001_SM_1000_NS7complexIdEEiiS2_)
        /*0008*/ 	.word	0x00000016


	//----- nvinfo : EIATTR_FRAME_SIZE
	.align		4
.L_29:
        /*000c*/ 	.byte	0x04, 0x11
        /*000e*/ 	.short	(.L_31 - .L_30)
	.align		4
.L_30:
        /*0010*/ 	.word	index@(_Z18cuda_prepare_statePN6thrust24THRUST_300001_SM_1000_NS7complexIdEEiiS2_)
        /*0014*/ 	.word	0x00000000


	//----- nvinfo : EIATTR_REGCOUNT
	.align		4
.L_31:
        /*0018*/ 	.byte	0x04, 0x2f
        /*001a*/ 	.short	(.L_33 - .L_32)
	.align		4
.L_32:
        /*001c*/ 	.word	index@(_Z13cuda_hadamardPN6thrust24THRUST_300001_SM_1000_NS7complexIdEEiS2_i)
        /*0020*/ 	.word	0x00000018


	//----- nvinfo : EIATTR_FRAME_SIZE
	.align		4
.L_33:
        /*0024*/ 	.byte	0x04, 0x11
        /*0026*/ 	.short	(.L_35 - .L_34)
	.align		4
.L_34:
        /*0028*/ 	.word	index@(_Z13cuda_hadamardPN6thrust24THRUST_300001_SM_1000_NS7complexIdEEiS2_i)
        /*002c*/ 	.word	0x00000000


	//----- nvinfo : EIATTR_REGCOUNT
	.align		4
.L_35:
        /*0030*/ 	.byte	0x04, 0x2f
        /*0032*/ 	.short	(.L_37 - .L_36)
	.align		4
.L_36:
        /*0034*/ 	.word	index@(_Z18cuda_controlled_rzPN6thrust24THRUST_300001_SM_1000_NS7complexIdEEiS2_i)
        /*0038*/ 	.word	0x00000014


	//----- nvinfo : EIATTR_FRAME_SIZE
	.align		4
.L_37:
        /*003c*/ 	.byte	0x04, 0x11
        /*003e*/ 	.short	(.L_39 - .L_38)
	.align		4
.L_38:
        /*0040*/ 	.word	index@(_Z18cuda_controlled_rzPN6thrust24THRUST_300001_SM_1000_NS7complexIdEEiS2_i)
        /*0044*/ 	.word	0x00000000


	//----- nvinfo : EIATTR_MIN_STACK_SIZE
	.align		4
.L_39:
        /*0048*/ 	.byte	0x04, 0x12
        /*004a*/ 	.short	(.L_41 - .L_40)
	.align		4
.L_40:
        /*004c*/ 	.word	index@(_Z18cuda_controlled_rzPN6thrust24THRUST_300001_SM_1000_NS7complexIdEEiS2_i)
        /*0050*/ 	.word	0x00000000


	//----- nvinfo : EIATTR_MIN_STACK_SIZE
	.align		4
.L_41:
        /*0054*/ 	.byte	0x04, 0x12
        /*0056*/ 	.short	(.L_43 - .L_42)
	.align		4
.L_42:
        /*0058*/ 	.word	index@(_Z13cuda_hadamardPN6thrust24THRUST_300001_SM_1000_NS7complexIdEEiS2_i)
        /*005c*/ 	.word	0x00000000


	//----- nvinfo : EIATTR_MIN_STACK_SIZE
	.align		4
.L_43:
        /*0060*/ 	.byte	0x04, 0x12
        /*0062*/ 	.short	(.L_45 - .L_44)
	.align		4
.L_44:
        /*0064*/ 	.word	index@(_Z18cuda_prepare_statePN6thrust24THRUST_300001_SM_1000_NS7complexIdEEiiS2_)
        /*0068*/ 	.word	0x00000000
.L_45:


//--------------------- .nv.compat                --------------------------
	.section	.nv.compat,"",@"SHT_CUDA_COMPAT_INFO"
	.align	4
        /*0000*/ 	.byte	0x02, 0x09, 0x00, 0x00, 0x02, 0x02, 0x01, 0x00, 0x02, 0x05, 0x05, 0x00, 0x03, 0x07, 0x01, 0x01
        /*0010*/ 	.byte	0x02, 0x03, 0x00, 0x00, 0x02, 0x06, 0x01, 0x00, 0x04, 0x0b, 0x08, 0x00, 0x01, 0x00, 0x00, 0x00
        /*0020*/ 	.byte	0x00, 0x00, 0x00, 0x00


//--------------------- .nv.info._Z18cuda_controlled_rzPN6thrust24THRUST_300001_SM_1000_NS7complexIdEEiS2_i --------------------------
	.section	.nv.info._Z18cuda_controlled_rzPN6thrust24THRUST_300001_SM_1000_NS7complexIdEEiS2_i,"",@"SHT_CUDA_INFO"
	.sectionflags	@""
	.align	4


	//----- nvinfo : EIATTR_CUDA_API_VERSION
	.align		4
        /*0000*/ 	.byte	0x04, 0x37
        /*0002*/ 	.short	(.L_47 - .L_46)
.L_46:
        /*0004*/ 	.word	0x00000082


	//----- nvinfo : EIATTR_KPARAM_INFO
	.align		4
.L_47:
        /*0008*/ 	.byte	0x04, 0x17
        /*000a*/ 	.short	(.L_49 - .L_48)
.L_48:
        /*000c*/ 	.word	0x00000000
        /*0010*/ 	.short	0x0003
        /*0012*/ 	.short	0x0020
        /*0014*/ 	.byte	0x00, 0xf0, 0x11, 0x00


	//----- nvinfo : EIATTR_KPARAM_INFO
	.align		4
.L_49:
        /*0018*/ 	.byte	0x04, 0x17
        /*001a*/ 	.short	(.L_51 - .L_50)
.L_50:
        /*001c*/ 	.word	0x00000000
        /*0020*/ 	.short	0x0002
        /*0022*/ 	.short	0x0010
        /*0024*/ 	.byte	0x00, 0xf0, 0x41, 0x00


	//----- nvinfo : EIATTR_KPARAM_INFO
	.align		4
.L_51:
        /*0028*/ 	.byte	0x04, 0x17
        /*002a*/ 	.short	(.L_53 - .L_52)
.L_52:
        /*002c*/ 	.word	0x00000000
        /*0030*/ 	.short	0x0001
        /*0032*/ 	.short	0x0008
        /*0034*/ 	.byte	0x00, 0xf0, 0x11, 0x00


	//----- nvinfo : EIATTR_KPARAM_INFO
	.align		4
.L_53:
        /*0038*/ 	.byte	0x04, 0x17
        /*003a*/ 	.short	(.L_55 - .L_54)
.L_54:
        /*003c*/ 	.word	0x00000000
        /*0040*/ 	.short	0x0000
        /*0042*/ 	.short	0x0000
        /*0044*/ 	.byte	0x00, 0xf5, 0x21, 0x00


	//----- nvinfo : EIATTR_SPARSE_MMA_MASK
	.align		4
.L_55:
        /*0048*/ 	.byte	0x03, 0x50
        /*004a*/ 	.short	0x0000


	//----- nvinfo : EIATTR_MAXREG_COUNT
	.align		4
        /*004c*/ 	.byte	0x03, 0x1b
        /*004e*/ 	.short	0x00ff


	//----- nvinfo : EIATTR_MERCURY_ISA_VERSION
	.align		4
        /*0050*/ 	.byte	0x03, 0x5f
        /*0052*/ 	.short	0x0101


	//----- nvinfo : EIATTR_VRC_CTA_INIT_COUNT
	.align		4
        /*0054*/ 	.byte	0x02, 0x4a
	.zero		1
	.zero		1


	//----- nvinfo : EIATTR_EXIT_INSTR_OFFSETS
	.align		4
        /*0058*/ 	.byte	0x04, 0x1c
        /*005a*/ 	.short	(.L_57 - .L_56)


	//   ....[0]....
.L_56:
        /*005c*/ 	.word	0x000000b0


	//   ....[1]....
        /*0060*/ 	.word	0x00000210


	//----- nvinfo : EIATTR_CRS_STACK_SIZE
	.align		4
.L_57:
        /*0064*/ 	.byte	0x04, 0x1e
        /*0066*/ 	.short	(.L_59 - .L_58)
.L_58:
        /*0068*/ 	.word	0x00000000


	//----- nvinfo : EIATTR_CBANK_PARAM_SIZE
	.align		4
.L_59:
        /*006c*/ 	.byte	0x03, 0x19
        /*006e*/ 	.short	0x0024


	//----- nvinfo : EIATTR_PARAM_CBANK
	.align		4
        /*0070*/ 	.byte	0x04, 0x0a
        /*0072*/ 	.short	(.L_61 - .L_60)
	.align		4
.L_60:
        /*0074*/ 	.word	index@(.nv.constant0._Z18cuda_controlled_rzPN6thrust24THRUST_300001_SM_1000_NS7complexIdEEiS2_i)
        /*0078*/ 	.short	0x0380
        /*007a*/ 	.short	0x0024


	//----- nvinfo : EIATTR_SW_WAR
	.align		4
.L_61:
        /*007c*/ 	.byte	0x04, 0x36
        /*007e*/ 	.short	(.L_63 - .L_62)
.L_62:
        /*0080*/ 	.word	0x00000008
.L_63:


//--------------------- .nv.info._Z13cuda_hadamardPN6thrust24THRUST_300001_SM_1000_NS7complexIdEEiS2_i --------------------------
	.section	.nv.info._Z13cuda_hadamardPN6thrust24THRUST_300001_SM_1000_NS7complexIdEEiS2_i,"",@"SHT_CUDA_INFO"
	.sectionflags	@""
	.align	4


	//----- nvinfo : EIATTR_CUDA_API_VERSION
	.align		4
        /*0000*/ 	.byte	0x04, 0x37
        /*0002*/ 	.short	(.L_65 - .L_64)
.L_64:
        /*0004*/ 	.word	0x00000082


	//----- nvinfo : EIATTR_KPARAM_INFO
	.align		4
.L_65:
        /*0008*/ 	.byte	0x04, 0x17
        /*000a*/ 	.short	(.L_67 - .L_66)
.L_66:
        /*000c*/ 	.word	0x00000000
        /*0010*/ 	.short	0x0003
        /*0012*/ 	.short	0x0020
        /*0014*/ 	.byte	0x00, 0xf0, 0x11, 0x00


	//----- nvinfo : EIATTR_KPARAM_INFO
	.align		4
.L_67:
        /*0018*/ 	.byte	0x04, 0x17
        /*001a*/ 	.short	(.L_69 - .L_68)
.L_68:
        /*001c*/ 	.word	0x00000000
        /*0020*/ 	.short	0x0002
        /*0022*/ 	.short	0x0010
        /*0024*/ 	.byte	0x00, 0xf0, 0x41, 0x00


	//----- nvinfo : EIATTR_KPARAM_INFO
	.align		4
.L_69:
        /*0028*/ 	.byte	0x04, 0x17
        /*002a*/ 	.short	(.L_71 - .L_70)
.L_70:
        /*002c*/ 	.word	0x00000000
        /*0030*/ 	.short	0x0001
        /*0032*/ 	.short	0x0008
        /*0034*/ 	.byte	0x00, 0xf0, 0x11, 0x00


	//----- nvinfo : EIATTR_KPARAM_INFO
	.align		4
.L_71:
        /*0038*/ 	.byte	0x04, 0x17
        /*003a*/ 	.short	(.L_73 - .L_72)
.L_72:
        /*003c*/ 	.word	0x00000000
        /*0040*/ 	.short	0x0000
        /*0042*/ 	.short	0x0000
        /*0044*/ 	.byte	0x00, 0xf5, 0x21, 0x00


	//----- nvinfo : EIATTR_SPARSE_MMA_MASK
	.align		4
.L_73:
        /*0048*/ 	.byte	0x03, 0x50
        /*004a*/ 	.short	0x0000


	//----- nvinfo : EIATTR_MAXREG_COUNT
	.align		4
        /*004c*/ 	.byte	0x03, 0x1b
        /*004e*/ 	.short	0x00ff


	//----- nvinfo : EIATTR_MERCURY_ISA_VERSION
	.align		4
        /*0050*/ 	.byte	0x03, 0x5f
        /*0052*/ 	.short	0x0101


	//----- nvinfo : EIATTR_VRC_CTA_INIT_COUNT
	.align		4
        /*0054*/ 	.byte	0x02, 0x4a
	.zero		1
	.zero		1


	//----- nvinfo : EIATTR_EXIT_INSTR_OFFSETS
	.align		4
        /*0058*/ 	.byte	0x04, 0x1c
        /*005a*/ 	.short	(.L_75 - .L_74)


	//   ....[0]....
.L_74:
        /*005c*/ 	.word	0x000000b0


	//   ....[1]....
        /*0060*/ 	.word	0x000002f0


	//----- nvinfo : EIATTR_CRS_STACK_SIZE
	.align		4
.L_75:
        /*0064*/ 	.byte	0x04, 0x1e
        /*0066*/ 	.short	(.L_77 - .L_76)
.L_76:
        /*0068*/ 	.word	0x00000000


	//----- nvinfo : EIATTR_CBANK_PARAM_SIZE
	.align		4
.L_77:
        /*006c*/ 	.byte	0x03, 0x19
        /*006e*/ 	.short	0x0024


	//----- nvinfo : EIATTR_PARAM_CBANK
	.align		4
        /*0070*/ 	.byte	0x04, 0x0a
        /*0072*/ 	.short	(.L_79 - .L_78)
	.align		4
.L_78:
        /*0074*/ 	.word	index@(.nv.constant0._Z13cuda_hadamardPN6thrust24THRUST_300001_SM_1000_NS7complexIdEEiS2_i)
        /*0078*/ 	.short	0x0380
        /*007a*/ 	.short	0x0024


	//----- nvinfo : EIATTR_SW_WAR
	.align		4
.L_79:
        /*007c*/ 	.byte	0x04, 0x36
        /*007e*/ 	.short	(.L_81 - .L_80)
.L_80:
        /*0080*/ 	.word	0x00000008
.L_81:


//--------------------- .nv.info._Z18cuda_prepare_statePN6thrust24THRUST_300001_SM_1000_NS7complexIdEEiiS2_ --------------------------
	.section	.nv.info._Z18cuda_prepare_statePN6thrust24THRUST_300001_SM_1000_NS7complexIdEEiiS2_,"",@"SHT_CUDA_INFO"
	.sectionflags	@""
	.align	4


	//----- nvinfo : EIATTR_CUDA_API_VERSION
	.align		4
        /*0000*/ 	.byte	0x04, 0x37
        /*0002*/ 	.short	(.L_83 - .L_82)
.L_82:
        /*0004*/ 	.word	0x00000082


	//----- nvinfo : EIATTR_KPARAM_INFO
	.align		4
.L_83:
        /*0008*/ 	.byte	0x04, 0x17
        /*000a*/ 	.short	(.L_85 - .L_84)
.L_84:
        /*000c*/ 	.word	0x00000000
        /*0010*/ 	.short	0x0003
        /*0012*/ 	.short	0x0010
        /*0014*/ 	.byte	0x00, 0xf0, 0x41, 0x00


	//----- nvinfo : EIATTR_KPARAM_INFO
	.align		4
.L_85:
        /*0018*/ 	.byte	0x04, 0x17
        /*001a*/ 	.short	(.L_87 - .L_86)
.L_86:
        /*001c*/ 	.word	0x00000000
        /*0020*/ 	.short	0x0002
        /*0022*/ 	.short	0x000c
        /*0024*/ 	.byte	0x00, 0xf0, 0x11, 0x00


	//----- nvinfo : EIATTR_KPARAM_INFO
	.align		4
.L_87:
        /*0028*/ 	.byte	0x04, 0x17
        /*002a*/ 	.short	(.L_89 - .L_88)
.L_88:
        /*002c*/ 	.word	0x00000000
        /*0030*/ 	.short	0x0001
        /*0032*/ 	.short	0x0008
        /*0034*/ 	.byte	0x00, 0xf0, 0x11, 0x00


	//----- nvinfo : EIATTR_KPARAM_INFO
	.align		4
.L_89:
        /*0038*/ 	.byte	0x04, 0x17
        /*003a*/ 	.short	(.L_91 - .L_90)
.L_90:
        /*003c*/ 	.word	0x00000000
        /*0040*/ 	.short	0x0000
        /*0042*/ 	.short	0x0000
        /*0044*/ 	.byte	0x00, 0xf5, 0x21, 0x00


	//----- nvinfo : EIATTR_SPARSE_MMA_MASK
	.align		4
.L_91:
        /*0048*/ 	.byte	0x03, 0x50
        /*004a*/ 	.short	0x0000


	//----- nvinfo : EIATTR_MAXREG_COUNT
	.align		4
        /*004c*/ 	.byte	0x03, 0x1b
        /*004e*/ 	.short	0x00ff


	//----- nvinfo : EIATTR_MERCURY_ISA_VERSION
	.align		4
        /*0050*/ 	.byte	0x03, 0x5f
        /*0052*/ 	.short	0x0101


	//----- nvinfo : EIATTR_VRC_CTA_INIT_COUNT
	.align		4
        /*0054*/ 	.byte	0x02, 0x4a
	.zero		1
	.zero		1


	//----- nvinfo : EIATTR_EXIT_INSTR_OFFSETS
	.align		4
        /*0058*/ 	.byte	0x04, 0x1c
        /*005a*/ 	.short	(.L_93 - .L_92)


	//   ....[0]....
.L_92:
        /*005c*/ 	.word	0x000000b0


	//   ....[1]....
        /*0060*/ 	.word	0x00000380


	//----- nvinfo : EIATTR_CRS_STACK_SIZE
	.align		4
.L_93:
        /*0064*/ 	.byte	0x04, 0x1e
        /*0066*/ 	.short	(.L_95 - .L_94)
.L_94:
        /*0068*/ 	.word	0x00000000


	//----- nvinfo : EIATTR_CBANK_PARAM_SIZE
	.align		4
.L_95:
        /*006c*/ 	.byte	0x03, 0x19
        /*006e*/ 	.short	0x0020


	//----- nvinfo : EIATTR_PARAM_CBANK
	.align		4
        /*0070*/ 	.byte	0x04, 0x0a
        /*0072*/ 	.short	(.L_97 - .L_96)
	.align		4
.L_96:
        /*0074*/ 	.word	index@(.nv.constant0._Z18cuda_prepare_statePN6thrust24THRUST_300001_SM_1000_NS7complexIdEEiiS2_)
        /*0078*/ 	.short	0x0380
        /*007a*/ 	.short	0x0020


	//----- nvinfo : EIATTR_SW_WAR
	.align		4
.L_97:
        /*007c*/ 	.byte	0x04, 0x36
        /*007e*/ 	.short	(.L_99 - .L_98)
.L_98:
        /*0080*/ 	.word	0x00000008
.L_99:


//--------------------- .nv.callgraph             --------------------------
	.section	.nv.callgraph,"",@"SHT_CUDA_CALLGRAPH"
	.align	4
	.sectionentsize	8
	.align		4
        /*0000*/ 	.word	0x00000000
	.align		4
        /*0004*/ 	.word	0xffffffff
	.align		4
        /*0008*/ 	.word	0x00000000
	.align		4
        /*000c*/ 	.word	0xfffffffe
	.align		4
        /*0010*/ 	.word	0x00000000
	.align		4
        /*0014*/ 	.word	0xfffffffd
	.align		4
        /*0018*/ 	.word	0x00000000
	.align		4
        /*001c*/ 	.word	0xfffffffc


//--------------------- .nv.constant4             --------------------------
	.section	.nv.constant4,"a",@progbits
	.align	8
	.align		8
.nv.constant4:
        /*0000*/ 	.dword	_ZN34_INTERNAL_380d19ef_4_k_cu_03b8e64c4cuda3std3__45__cpo5beginE
	.align		8
        /*0008*/ 	.dword	_ZN34_INTERNAL_380d19ef_4_k_cu_03b8e64c4cuda3std3__45__cpo3endE
	.align		8
        /*0010*/ 	.dword	_ZN34_INTERNAL_380d19ef_4_k_cu_03b8e64c4cuda3std3__45__cpo6cbeginE
	.align		8
        /*0018*/ 	.dword	_ZN34_INTERNAL_380d19ef_4_k_cu_03b8e64c4cuda3std3__45__cpo4cendE
	.align		8
        /*0020*/ 	.dword	_ZN34_INTERNAL_380d19ef_4_k_cu_03b8e64c4cuda3std3__45__cpo6rbeginE
	.align		8
        /*0028*/ 	.dword	_ZN34_INTERNAL_380d19ef_4_k_cu_03b8e64c4cuda3std3__45__cpo4rendE
	.align		8
        /*0030*/ 	.dword	_ZN34_INTERNAL_380d19ef_4_k_cu_03b8e64c4cuda3std3__45__cpo7crbeginE
	.align		8
        /*0038*/ 	.dword	_ZN34_INTERNAL_380d19ef_4_k_cu_03b8e64c4cuda3std3__45__cpo5crendE
	.align		8
        /*0040*/ 	.dword	_ZN34_INTERNAL_380d19ef_4_k_cu_03b8e64c4cuda3std3__436_GLOBAL__N__380d19ef_4_k_cu_03b8e64c6ignoreE
	.align		8
        /*0048*/ 	.dword	_ZN34_INTERNAL_380d19ef_4_k_cu_03b8e64c4cuda3std3__419piecewise_constructE
	.align		8
        /*0050*/ 	.dword	_ZN34_INTERNAL_380d19ef_4_k_cu_03b8e64c4cuda3std3__48in_placeE
	.align		8
        /*0058*/ 	.dword	_ZN34_INTERNAL_380d19ef_4_k_cu_03b8e64c4cuda3std3__420unreachable_sentinelE
	.align		8
        /*0060*/ 	.dword	_ZN34_INTERNAL_380d19ef_4_k_cu_03b8e64c4cuda3std6ranges3__45__cpo4swapE
	.align		8
        /*0068*/ 	.dword	_ZN34_INTERNAL_380d19ef_4_k_cu_03b8e64c4cuda3std6ranges3__45__cpo9iter_moveE
	.align		8
        /*0070*/ 	.dword	_ZN34_INTERNAL_380d19ef_4_k_cu_03b8e64c4cuda3std6ranges3__45__cpo5beginE
	.align		8
        /*0078*/ 	.dword	_ZN34_INTERNAL_380d19ef_4_k_cu_03b8e64c4cuda3std6ranges3__45__cpo3endE
	.align		8
        /*0080*/ 	.dword	_ZN34_INTERNAL_380d19ef_4_k_cu_03b8e64c4cuda3std6ranges3__45__cpo6cbeginE
	.align		8
        /*0088*/ 	.dword	_ZN34_INTERNAL_380d19ef_4_k_cu_03b8e64c4cuda3std6ranges3__45__cpo4cendE
	.align		8
        /*0090*/ 	.dword	_ZN34_INTERNAL_380d19ef_4_k_cu_03b8e64c4cuda3std6ranges3__45__cpo7advanceE
	.align		8
        /*0098*/ 	.dword	_ZN34_INTERNAL_380d19ef_4_k_cu_03b8e64c4cuda3std6ranges3__45__cpo9iter_swapE
	.align		8
        /*00a0*/ 	.dword	_ZN34_INTERNAL_380d19ef_4_k_cu_03b8e64c4cuda3std6ranges3__45__cpo4nextE
	.align		8
        /*00a8*/ 	.dword	_ZN34_INTERNAL_380d19ef_4_k_cu_03b8e64c4cuda3std6ranges3__45__cpo4prevE
	.align		8
        /*00b0*/ 	.dword	_ZN34_INTERNAL_380d19ef_4_k_cu_03b8e64c4cuda3std6ranges3__45__cpo4dataE
	.align		8
        /*00b8*/ 	.dword	_ZN34_INTERNAL_380d19ef_4_k_cu_03b8e64c4cuda3std6ranges3__45__cpo5cdataE
	.align		8
        /*00c0*/ 	.dword	_ZN34_INTERNAL_380d19ef_4_k_cu_03b8e64c4cuda3std6ranges3__45__cpo4sizeE
	.align		8
        /*00c8*/ 	.dword	_ZN34_INTERNAL_380d19ef_4_k_cu_03b8e64c4cuda3std6ranges3__45__cpo5ssizeE
	.align		8
        /*00d0*/ 	.dword	_ZN34_INTERNAL_380d19ef_4_k_cu_03b8e64c4cuda3std6ranges3__45__cpo8distanceE
	.align		8
        /*00d8*/ 	.dword	_ZN34_INTERNAL_380d19ef_4_k_cu_03b8e64c6thrust24THRUST_300001_SM_1000_NS6system6detail10sequential3seqE


//--------------------- .text._Z18cuda_controlled_rzPN6thrust24THRUST_300001_SM_1000_NS7complexIdEEiS2_i --------------------------
	.section	.text._Z18cuda_controlled_rzPN6thrust24THRUST_300001_SM_1000_NS7complexIdEEiS2_i,"ax",@progbits
	.align	128
        .global         _Z18cuda_controlled_rzPN6thrust24THRUST_300001_SM_1000_NS7complexIdEEiS2_i
        .type           _Z18cuda_controlled_rzPN6thrust24THRUST_300001_SM_1000_NS7complexIdEEiS2_i,@function
        .size           _Z18cuda_controlled_rzPN6thrust24THRUST_300001_SM_1000_NS7complexIdEEiS2_i,(.L_x_8 - _Z18cuda_controlled_rzPN6thrust24THRUST_300001_SM_1000_NS7complexIdEEiS2_i)
        .other          _Z18cuda_controlled_rzPN6thrust24THRUST_300001_SM_1000_NS7complexIdEEiS2_i,@"STO_CUDA_ENTRY STV_DEFAULT"
_Z18cuda_controlled_rzPN6thrust24THRUST_300001_SM_1000_NS7complexIdEEiS2_i:
.text._Z18cuda_controlled_rzPN6thrust24THRUST_300001_SM_1000_NS7complexIdEEiS2_i:
[----:B------:R-:W-:Y:S01]  /*0000*/  LDC R1, c[0x0][0x37c] ;  /* 0x0000df00ff017b82 */ /* 0x000fe20000000800 */
[----:B------:R-:W0:Y:S07]  /*0010*/  S2R R0, SR_TID.X ;  /* 0x0000000000007919 */ /* 0x000e2e0000002100 */
[----:B------:R-:W0:Y:S01]  /*0020*/  S2UR UR5, SR_CTAID.X ;  /* 0x00000000000579c3 */ /* 0x000e220000002500 */
[----:B------:R-:W1:Y:S01]  /*0030*/  LDCU UR6, c[0x0][0x388] ;  /* 0x00007100ff0677ac */ /* 0x000e620008000800 */
[----:B------:R-:W-:-:S06]  /*0040*/  UMOV UR4, 0x1 ;  /* 0x0000000100047882 */ /* 0x000fcc0000000000 */
[----:B------:R-:W0:Y:S01]  /*0050*/  LDC R17, c[0x0][0x360] ;  /* 0x0000d800ff117b82 */ /* 0x000e220000000800 */
[----:B-1----:R-:W-:Y:S01]  /*0060*/  USHF.L.U32 UR4, UR4, UR6, URZ ;  /* 0x0000000604047299 */ /* 0x002fe200080006ff */
[----:B0-----:R-:W-:-:S05]  /*0070*/  IMAD R0, R17, UR5, R0 ;  /* 0x0000000511007c24 */ /* 0x001fca000f8e0200 */
[----:B------:R-:W-:Y:S02]  /*0080*/  ISETP.GE.AND P0, PT, R0, UR4, PT ;  /* 0x0000000400007c0c */ /* 0x000fe4000bf06270 */
[----:B------:R-:W-:-:S04]  /*0090*/  SHF.R.S32.HI R2, RZ, UR6, R0 ;  /* 0x00000006ff027c19 */ /* 0x000fc80008011400 */
[----:B------:R-:W-:-:S13]  /*00a0*/  ISETP.NE.OR P0, PT, R2, RZ, P0 ;  /* 0x000000ff0200720c */ /* 0x000fda0000705670 */
[----:B------:R-:W-:Y:S05]  /*00b0*/  @P0 EXIT ;  /* 0x000000000000094d */ /* 0x000fea0003800000 */
[----:B------:R-:W0:Y:S01]  /*00c0*/  LDCU UR5, c[0x0][0x370] ;  /* 0x00006e00ff0577ac */ /* 0x000e220008000800 */
[----:B------:R-:W1:Y:S01]  /*00d0*/  LDCU.64 UR6, c[0x0][0x358] ;  /* 0x00006b00ff0677ac */ /* 0x000e620008000a00 */
[----:B------:R-:W2:Y:S01]  /*00e0*/  LDCU UR9, c[0x0][0x388] ;  /* 0x00007100ff0977ac */ /* 0x000ea20008000800 */
[----:B------:R-:W3:Y:S01]  /*00f0*/  LDCU UR8, c[0x0][0x3a0] ;  /* 0x00007400ff0877ac */ /* 0x000ee20008000800 */
[----:B0-----:R-:W-:-:S07]  /*0100*/  IMAD R17, R17, UR5, RZ ;  /* 0x0000000511117c24 */ /* 0x001fce000f8e02ff */
.L_x_0:
[C---:B---3--:R-:W-:Y:S01]  /*0110*/  LOP3.LUT P0, RZ, R0.reuse, UR8, RZ, 0xc, !PT ;  /* 0x0000000800ff7c12 */ /* 0x048fe2000f800cff */
[----:B0-----:R-:W0:Y:S08]  /*0120*/  LDC.64 R12, c[0x0][0x398] ;  /* 0x0000e600ff0c7b82 */ /* 0x001e300000000a00 */
[----:B------:R-:W3:Y:S08]  /*0130*/  LDC.64 R14, c[0x0][0x390] ;  /* 0x0000e400ff0e7b82 */ /* 0x000ef00000000a00 */
[----:B------:R-:W4:Y:S02]  /*0140*/  @!P0 LDC.64 R2, c[0x0][0x380] ;  /* 0x0000e000ff028b82 */ /* 0x000f240000000a00 */
[----:B----4-:R-:W-:-:S05]  /*0150*/  @!P0 IMAD.WIDE R2, R0, 0x10, R2 ;  /* 0x0000001000028825 */ /* 0x010fca00078e0202 */
[----:B-1----:R-:W0:Y:S01]  /*0160*/  @!P0 LDG.E.128 R4, desc[UR6][R2.64] ;  /* 0x0000000602048981 */ /* 0x002e22000c1e1d00 */
[----:B------:R-:W-:Y:S01]  /*0170*/  IMAD.IADD R0, R17, 0x1, R0 ;  /* 0x0000000111007824 */ /* 0x000fe200078e0200 */
[C---:B0-----:R-:W-:Y:S02]  /*0180*/  @!P0 DMUL R8, R6.reuse, R12 ;  /* 0x0000000c06088228 */ /* 0x041fe40000000000 */
[----:B---3--:R-:W-:-:S06]  /*0190*/  @!P0 DMUL R10, R6, R14 ;  /* 0x0000000e060a8228 */ /* 0x008fcc0000000000 */
[C---:B------:R-:W-:Y:S02]  /*01a0*/  @!P0 DFMA R8, R4.reuse, R14, -R8 ;  /* 0x0000000e0408822b */ /* 0x040fe40000000808 */
[----:B------:R-:W-:Y:S01]  /*01b0*/  @!P0 DFMA R10, R4, R12, R10 ;  /* 0x0000000c040a822b */ /* 0x000fe2000000000a */
[----:B--2---:R-:W-:-:S04]  /*01c0*/  SHF.R.S32.HI R4, RZ, UR9, R0 ;  /* 0x00000009ff047c19 */ /* 0x004fc80008011400 */
[----:B------:R-:W-:Y:S02]  /*01d0*/  ISETP.EQ.AND P1, PT, R4, RZ, PT ;  /* 0x000000ff0400720c */ /* 0x000fe40003f22270 */
[----:B------:R0:W-:Y:S01]  /*01e0*/  @!P0 STG.E.128 desc[UR6][R2.64], R8 ;  /* 0x0000000802008986 */ /* 0x0001e2000c101d06 */
[----:B------:R-:W-:-:S13]  /*01f0*/  ISETP.GE.AND P0, PT, R0, UR4, PT ;  /* 0x0000000400007c0c */ /* 0x000fda000bf06270 */
[----:B------:R-:W-:Y:S05]  /*0200*/  @!P0 BRA P1, `(.L_x_0) ;  /* 0xfffffffc00c08947 */ /* 0x000fea000083ffff */
[----:B------:R-:W-:Y:S05]  /*0210*/  EXIT ;  /* 0x000000000000794d */ /* 0x000fea0003800000 */
.L_x_1:
[----:B------:R-:W-:-:S00]  /*0220*/  BRA `(.L_x_1) ;  /* 0xfffffffc00fc7947 */ /* 0x000fc0000383ffff */
[----:B------:R-:W-:-:S00]  /*0230*/  NOP ;  /* 0x0000000000007918 */ /* 0x000fc00000000000 */
        /* <DEDUP_REMOVED lines=12> */
.L_x_8:


//--------------------- .text._Z13cuda_hadamardPN6thrust24THRUST_300001_SM_1000_NS7complexIdEEiS2_i --------------------------
	.section	.text._Z13cuda_hadamardPN6thrust24THRUST_300001_SM_1000_NS7complexIdEEiS2_i,"ax",@progbits
	.align	128
        .global         _Z13cuda_hadamardPN6thrust24THRUST_300001_SM_1000_NS7complexIdEEiS2_i
        .type           _Z13cuda_hadamardPN6thrust24THRUST_300001_SM_1000_NS7complexIdEEiS2_i,@function
        .size           _Z13cuda_hadamardPN6thrust24THRUST_300001_SM_1000_NS7complexIdEEiS2_i,(.L_x_9 - _Z13cuda_hadamardPN6thrust24THRUST_300001_SM_1000_NS7complexIdEEiS2_i)
        .other          _Z13cuda_hadamardPN6thrust24THRUST_300001_SM_1000_NS7complexIdEEiS2_i,@"STO_CUDA_ENTRY STV_DEFAULT"
_Z13cuda_hadamardPN6thrust24THRUST_300001_SM_1000_NS7complexIdEEiS2_i:
.text._Z13cuda_hadamardPN6thrust24THRUST_300001_SM_1000_NS7complexIdEEiS2_i:
        /* <DEDUP_REMOVED lines=12> */
[----:B------:R-:W0:Y:S01]  /*00c0*/  LDC R0, c[0x0][0x3a0] ;  /* 0x0000e800ff007b82 */ /* 0x000e220000000800 */
[----:B------:R-:W1:Y:S01]  /*00d0*/  LDCU UR5, c[0x0][0x370] ;  /* 0x00006e00ff0577ac */ /* 0x000e620008000800 */
[----:B------:R-:W2:Y:S06]  /*00e0*/  LDCU.64 UR6, c[0x0][0x358] ;  /* 0x00006b00ff0677ac */ /* 0x000eac0008000a00 */
[----:B------:R-:W3:Y:S01]  /*00f0*/  LDC.64 R2, c[0x0][0x380] ;  /* 0x0000e000ff027b82 */ /* 0x000ee20000000a00 */
[----:B------:R-:W4:Y:S01]  /*0100*/  LDCU UR12, c[0x0][0x388] ;  /* 0x00007100ff0c77ac */ /* 0x000f220008000800 */
[----:B------:R-:W0:Y:S01]  /*0110*/  LDCU.128 UR8, c[0x0][0x390] ;  /* 0x00007200ff0877ac */ /* 0x000e220008000c00 */
[----:B-1----:R-:W-:-:S07]  /*0120*/  IMAD R16, R16, UR5, RZ ;  /* 0x0000000510107c24 */ /* 0x002fce000f8e02ff */
.L_x_4:
[----:B0-----:R-:W-:Y:S01]  /*0130*/  LOP3.LUT P0, RZ, R17, R0, RZ, 0xc0, !PT ;  /* 0x0000000011ff7212 */ /* 0x001fe2000780c0ff */
[----:B------:R-:W-:-:S12]  /*0140*/  BSSY.RECONVERGENT B0, `(.L_x_2) ;  /* 0x0000015000007945 */ /* 0x000fd80003800200 */
[----:B------:R-:W-:Y:S05]  /*0150*/  @P0 BRA `(.L_x_3) ;  /* 0x00000000004c0947 */ /* 0x000fea0003800000 */
[C---:B------:R-:W-:Y:S01]  /*0160*/  LOP3.LUT R15, R17.reuse, R0, RZ, 0x3c, !PT ;  /* 0x00000000110f7212 */ /* 0x040fe200078e3cff */
[----:B---3--:R-:W-:-:S04]  /*0170*/  IMAD.WIDE R12, R17, 0x10, R2 ;  /* 0x00000010110c7825 */ /* 0x008fc800078e0202 */
[----:B------:R-:W-:Y:S01]  /*0180*/  IMAD.WIDE R14, R15, 0x10, R2 ;  /* 0x000000100f0e7825 */ /* 0x000fe200078e0202 */
[----:B--2---:R-:W2:Y:S04]  /*0190*/  LDG.E.128 R4, desc[UR6][R12.64] ;  /* 0x000000060c047981 */ /* 0x004ea8000c1e1d00 */
[----:B------:R-:W2:Y:S02]  /*01a0*/  LDG.E.128 R8, desc[UR6][R14.64] ;  /* 0x000000060e087981 */ /* 0x000ea4000c1e1d00 */
[C-C-:B--2---:R-:W-:Y:S02]  /*01b0*/  DADD R18, R6.reuse, R10.reuse ;  /* 0x0000000006127229 */ /* 0x144fe4000000000a */
[----:B------:R-:W-:Y:S02]  /*01c0*/  DADD R20, R6, -R10 ;  /* 0x0000000006147229 */ /* 0x000fe4000000080a */
[----:B------:R-:W-:-:S02]  /*01d0*/  DADD R6, R4, R8 ;  /* 0x0000000004067229 */ /* 0x000fc40000000008 */
[----:B------:R-:W-:Y:S02]  /*01e0*/  DADD R10, R4, -R8 ;  /* 0x00000000040a7229 */ /* 0x000fe40000000808 */
[C---:B------:R-:W-:Y:S02]  /*01f0*/  DMUL R4, R18.reuse, UR10 ;  /* 0x0000000a12047c28 */ /* 0x040fe40008000000 */
[----:B------:R-:W-:Y:S02]  /*0200*/  DMUL R18, R18, UR8 ;  /* 0x0000000812127c28 */ /* 0x000fe40008000000 */
[C---:B------:R-:W-:Y:S02]  /*0210*/  DMUL R8, R20.reuse, UR10 ;  /* 0x0000000a14087c28 */ /* 0x040fe40008000000 */
[----:B------:R-:W-:Y:S02]  /*0220*/  DMUL R20, R20, UR8 ;  /* 0x0000000814147c28 */ /* 0x000fe40008000000 */
[----:B------:R-:W-:-:S02]  /*0230*/  DFMA R4, R6, UR8, -R4 ;  /* 0x0000000806047c2b */ /* 0x000fc40008000804 */
[----:B------:R-:W-:Y:S02]  /*0240*/  DFMA R6, R6, UR10, R18 ;  /* 0x0000000a06067c2b */ /* 0x000fe40008000012 */
[C---:B------:R-:W-:Y:S02]  /*0250*/  DFMA R8, R10.reuse, UR8, -R8 ;  /* 0x000000080a087c2b */ /* 0x040fe40008000808 */
[----:B------:R-:W-:-:S03]  /*0260*/  DFMA R10, R10, UR10, R20 ;  /* 0x0000000a0a0a7c2b */ /* 0x000fc60008000014 */
[----:B------:R0:W-:Y:S04]  /*0270*/  STG.E.128 desc[UR6][R12.64], R4 ;  /* 0x000000040c007986 */ /* 0x0001e8000c101d06 */
[----:B------:R0:W-:Y:S04]  /*0280*/  STG.E.128 desc[UR6][R14.64], R8 ;  /* 0x000000080e007986 */ /* 0x0001e8000c101d06 */
.L_x_3:
[----:B--2-4-:R-:W-:Y:S05]  /*0290*/  BSYNC.RECONVERGENT B0 ;  /* 0x0000000000007941 */ /* 0x014fea0003800200 */
.L_x_2:
[----:B------:R-:W-:-:S05]  /*02a0*/  IMAD.IADD R17, R16, 0x1, R17 ;  /* 0x0000000110117824 */ /* 0x000fca00078e0211 */
[----:B0-----:R-:W-:Y:S02]  /*02b0*/  SHF.R.S32.HI R4, RZ, UR12, R17 ;  /* 0x0000000cff047c19 */ /* 0x001fe40008011411 */
[----:B------:R-:W-:Y:S02]  /*02c0*/  ISETP.GE.AND P0, PT, R17, UR4, PT ;  /* 0x0000000411007c0c */ /* 0x000fe4000bf06270 */
[----:B------:R-:W-:-:S13]  /*02d0*/  ISETP.EQ.AND P1, PT, R4, RZ, PT ;  /* 0x000000ff0400720c */ /* 0x000fda0003f22270 */
[----:B------:R-:W-:Y:S05]  /*02e0*/  @!P0 BRA P1, `(.L_x_4) ;  /* 0xfffffffc00908947 */ /* 0x000fea000083ffff */
[----:B------:R-:W-:Y:S05]  /*02f0*/  EXIT ;  /* 0x000000000000794d */ /* 0x000fea0003800000 */
.L_x_5:
        /* <DEDUP_REMOVED lines=16> */
.L_x_9:


//--------------------- .text._Z18cuda_prepare_statePN6thrust24THRUST_300001_SM_1000_NS7complexIdEEiiS2_ --------------------------
	.section	.text._Z18cuda_prepare_statePN6thrust24THRUST_300001_SM_1000_NS7complexIdEEiiS2_,"ax",@progbits
	.align	128
        .global         _Z18cuda_prepare_statePN6thrust24THRUST_300001_SM_1000_NS7complexIdEEiiS2_
        .type           _Z18cuda_prepare_statePN6thrust24THRUST_300001_SM_1000_NS7complexIdEEiiS2_,@function
        .size           _Z18cuda_prepare_statePN6thrust24THRUST_300001_SM_1000_NS7complexIdEEiiS2_,(.L_x_10 - _Z18cuda_prepare_statePN6thrust24THRUST_300001_SM_1000_NS7complexIdEEiiS2_)
        .other          _Z18cuda_prepare_statePN6thrust24THRUST_300001_SM_1000_NS7complexIdEEiiS2_,@"STO_CUDA_ENTRY STV_DEFAULT"
_Z18cuda_prepare_statePN6thrust24THRUST_300001_SM_1000_NS7complexIdEEiiS2_:
.text._Z18cuda_prepare_statePN6thrust24THRUST_300001_SM_1000_NS7complexIdEEiiS2_:
        /* <DEDUP_REMOVED lines=15> */
[----:B------:R-:W3:Y:S01]  /*00f0*/  LDC R12, c[0x0][0x38c] ;  /* 0x0000e300ff0c7b82 */ /* 0x000ee20000000800 */
[----:B------:R-:W4:Y:S07]  /*0100*/  LDCU UR8, c[0x0][0x388] ;  /* 0x00007100ff0877ac */ /* 0x000f2e0008000800 */
[----:B------:R-:W5:Y:S01]  /*0110*/  LDC.64 R2, c[0x0][0x380] ;  /* 0x0000e000ff027b82 */ /* 0x000f620000000a00 */
[----:B-1----:R-:W-:Y:S01]  /*0120*/  IMAD R16, R16, UR5, RZ ;  /* 0x0000000510107c24 */ /* 0x002fe2000f8e02ff */
[----:B0-----:R-:W-:-:S06]  /*0130*/  IABS R0, R18 ;  /* 0x0000001200007213 */ /* 0x001fcc0000000000 */
[----:B------:R-:W0:Y:S01]  /*0140*/  LDC.64 R8, c[0x0][0x390] ;  /* 0x0000e400ff087b82 */ /* 0x000e220000000a00 */
[----:B------:R-:W-:Y:S01]  /*0150*/  ISETP.NE.AND P0, PT, R18, RZ, PT ;  /* 0x000000ff1200720c */ /* 0x000fe20003f05270 */
[----:B------:R-:W1:Y:S01]  /*0160*/  I2F.RP R6, R0 ;  /* 0x0000000000067306 */ /* 0x000e620000209400 */
[----:B------:R-:W-:-:S05]  /*0170*/  LOP3.LUT R18, RZ, R18, RZ, 0x33, !PT ;  /* 0x00000012ff127212 */ /* 0x000fca00078e33ff */
[----:B------:R-:W0:Y:S02]  /*0180*/  LDC.64 R10, c[0x0][0x398] ;  /* 0x0000e600ff0a7b82 */ /* 0x000e240000000a00 */
[----:B-1----:R-:W1:Y:S02]  /*0190*/  MUFU.RCP R6, R6 ;  /* 0x0000000600067308 */ /* 0x002e640000001000 */
[----:B-1----:R-:W-:-:S06]  /*01a0*/  VIADD R4, R6, 0xffffffe ;  /* 0x0ffffffe06047836 */ /* 0x002fcc0000000000 */
[----:B------:R1:W2:Y:S02]  /*01b0*/  F2I.FTZ.U32.TRUNC.NTZ R5, R4 ;  /* 0x0000000400057305 */ /* 0x0002a4000021f000 */
[----:B-1----:R-:W-:Y:S02]  /*01c0*/  IMAD.MOV.U32 R4, RZ, RZ, RZ ;  /* 0x000000ffff047224 */ /* 0x002fe400078e00ff */
[----:B--2---:R-:W-:-:S04]  /*01d0*/  IMAD.MOV R13, RZ, RZ, -R5 ;  /* 0x000000ffff0d7224 */ /* 0x004fc800078e0a05 */
[----:B------:R-:W-:-:S04]  /*01e0*/  IMAD R13, R13, R0, RZ ;  /* 0x000000000d0d7224 */ /* 0x000fc800078e02ff */
[----:B0--345:R-:W-:-:S07]  /*01f0*/  IMAD.HI.U32 R13, R5, R13, R4 ;  /* 0x0000000d050d7227 */ /* 0x039fce00078e0004 */
.L_x_6:
[----:B0-----:R-:W-:Y:S02]  /*0200*/  IABS R6, R17 ;  /* 0x0000001100067213 */ /* 0x001fe40000000000 */
[----:B------:R-:W-:Y:S02]  /*0210*/  IABS R14, R12 ;  /* 0x0000000c000e7213 */ /* 0x000fe40000000000 */
[----:B------:R-:W-:Y:S01]  /*0220*/  ISETP.GE.AND P2, PT, R17, RZ, PT ;  /* 0x000000ff1100720c */ /* 0x000fe20003f46270 */
[----:B------:R-:W-:-:S04]  /*0230*/  IMAD.HI.U32 R4, R13, R6, RZ ;  /* 0x000000060d047227 */ /* 0x000fc800078e00ff */
[----:B------:R-:W-:-:S04]  /*0240*/  IMAD.MOV R5, RZ, RZ, -R4 ;  /* 0x000000ffff057224 */ /* 0x000fc800078e0a04 */
[----:B------:R-:W-:-:S05]  /*0250*/  IMAD R5, R14, R5, R6 ;  /* 0x000000050e057224 */ /* 0x000fca00078e0206 */
[----:B------:R-:W-:-:S13]  /*0260*/  ISETP.GT.U32.AND P1, PT, R0, R5, PT ;  /* 0x000000050000720c */ /* 0x000fda0003f24070 */
[----:B------:R-:W-:-:S05]  /*0270*/  @!P1 IMAD.IADD R5, R5, 0x1, -R14 ;  /* 0x0000000105059824 */ /* 0x000fca00078e0a0e */
[----:B------:R-:W-:-:S13]  /*0280*/  ISETP.GT.U32.AND P1, PT, R0, R5, PT ;  /* 0x000000050000720c */ /* 0x000fda0003f24070 */
[----:B------:R-:W-:Y:S02]  /*0290*/  @!P1 IMAD.IADD R5, R5, 0x1, -R14 ;  /* 0x0000000105059824 */ /* 0x000fe400078e0a0e */
[----:B------:R-:W-:-:S04]  /*02a0*/  IMAD.WIDE R14, R17, 0x10, R2 ;  /* 0x00000010110e7825 */ /* 0x000fc800078e0202 */
[----:B------:R-:W-:Y:S02]  /*02b0*/  @!P2 IMAD.MOV R5, RZ, RZ, -R5 ;  /* 0x000000ffff05a224 */ /* 0x000fe400078e0a05 */
[----:B------:R-:W-:-:S03]  /*02c0*/  IMAD.IADD R17, R16, 0x1, R17 ;  /* 0x0000000110117824 */ /* 0x000fc600078e0211 */
[----:B------:R-:W-:Y:S02]  /*02d0*/  SEL R5, R18, R5, !P0 ;  /* 0x0000000512057207 */ /* 0x000fe40004000000 */
[----:B------:R-:W-:Y:S02]  /*02e0*/  SHF.R.S32.HI R19, RZ, UR8, R17 ;  /* 0x00000008ff137c19 */ /* 0x000fe40008011411 */
[----:B------:R-:W-:Y:S02]  /*02f0*/  ISETP.NE.AND P1, PT, R5, RZ, PT ;  /* 0x000000ff0500720c */ /* 0x000fe40003f25270 */
[----:B------:R-:W-:Y:S02]  /*0300*/  ISETP.EQ.AND P2, PT, R19, RZ, PT ;  /* 0x000000ff1300720c */ /* 0x000fe40003f42270 */
[----:B------:R-:W-:Y:S02]  /*0310*/  FSEL R4, R8, RZ, !P1 ;  /* 0x000000ff08047208 */ /* 0x000fe40004800000 */
[----:B------:R-:W-:-:S02]  /*0320*/  FSEL R5, R9, RZ, !P1 ;  /* 0x000000ff09057208 */ /* 0x000fc40004800000 */
[----:B------:R-:W-:Y:S02]  /*0330*/  FSEL R6, R10, RZ, !P1 ;  /* 0x000000ff0a067208 */ /* 0x000fe40004800000 */
[----:B------:R-:W-:Y:S02]  /*0340*/  FSEL R7, R11, RZ, !P1 ;  /* 0x000000ff0b077208 */ /* 0x000fe40004800000 */
[----:B------:R-:W-:-:S03]  /*0350*/  ISETP.GE.AND P1, PT, R17, UR4, PT ;  /* 0x0000000411007c0c */ /* 0x000fc6000bf26270 */
[----:B------:R0:W-:Y:S10]  /*0360*/  STG.E.128 desc[UR6][R14.64], R4 ;  /* 0x000000040e007986 */ /* 0x0001f4000c101d06 */
[----:B------:R-:W-:Y:S05]  /*0370*/  @!P1 BRA P2, `(.L_x_6) ;  /* 0xfffffffc00a09947 */ /* 0x000fea000103ffff */
[----:B------:R-:W-:Y:S05]  /*0380*/  EXIT ;  /* 0x000000000000794d */ /* 0x000fea0003800000 */
.L_x_7:
        /* <DEDUP_REMOVED lines=15> */
.L_x_10:


//--------------------- .nv.shared.reserved.0     --------------------------
	.section	.nv.shared.reserved.0,"aw",@nobits
	.weak		__nv_reservedSMEM_offset_0_alias
	.size		__nv_reservedSMEM_offset_0_alias, 0, 64
	.other		__nv_reservedSMEM_offset_0_alias,@"STO_CUDA_RESERVED_SHARED STV_DEFAULT"
__nv_reservedSMEM_offset_0_alias:
	.zero		0
	.zero		64


//--------------------- .nv.global                --------------------------
	.section	.nv.global,"aw",@nobits
.nv.global:
	.type		_ZN34_INTERNAL_380d19ef_4_k_cu_03b8e64c4cuda3std3__48in_placeE,@object
	.size		_ZN34_INTERNAL_380d19ef_4_k_cu_03b8e64c4cuda3std3__48in_placeE,(_ZN34_INTERNAL_380d19ef_4_k_cu_03b8e64c4cuda3std6ranges3__45__cpo8distanceE - _ZN34_INTERNAL_380d19ef_4_k_cu_03b8e64c4cuda3std3__48in_placeE)
_ZN34_INTERNAL_380d19ef_4_k_cu_03b8e64c4cuda3std3__48in_placeE:
	.zero		1
	.type		_ZN34_INTERNAL_380d19ef_4_k_cu_03b8e64c4cuda3std6ranges3__45__cpo8distanceE,@object
	.size		_ZN34_INTERNAL_380d19ef_4_k_cu_03b8e64c4cuda3std6ranges3__45__cpo8distanceE,(_ZN34_INTERNAL_380d19ef_4_k_cu_03b8e64c4cuda3std3__45__cpo6cbeginE - _ZN34_INTERNAL_380d19ef_4_k_cu_03b8e64c4cuda3std6ranges3__45__cpo8distanceE)
_ZN34_INTERNAL_380d19ef_4_k_cu_03b8e64c4cuda3std6ranges3__45__cpo8distanceE:
	.zero		1
	.type		_ZN34_INTERNAL_380d19ef_4_k_cu_03b8e64c4cuda3std3__45__cpo6cbeginE,@object
	.size		_ZN34_INTERNAL_380d19ef_4_k_cu_03b8e64c4cuda3std3__45__cpo6cbeginE,(_ZN34_INTERNAL_380d19ef_4_k_cu_03b8e64c4cuda3std6ranges3__45__cpo7advanceE - _ZN34_INTERNAL_380d19ef_4_k_cu_03b8e64c4cuda3std3__45__cpo6cbeginE)
_ZN34_INTERNAL_380d19ef_4_k_cu_03b8e64c4cuda3std3__45__cpo6cbeginE:
	.zero		1
	.type		_ZN34_INTERNAL_380d19ef_4_k_cu_03b8e64c4cuda3std6ranges3__45__cpo7advanceE,@object
	.size		_ZN34_INTERNAL_380d19ef_4_k_cu_03b8e64c4cuda3std6ranges3__45__cpo7advanceE,(_ZN34_INTERNAL_380d19ef_4_k_cu_03b8e64c4cuda3std3__45__cpo7crbeginE - _ZN34_INTERNAL_380d19ef_4_k_cu_03b8e64c4cuda3std6ranges3__45__cpo7advanceE)
_ZN34_INTERNAL_380d19ef_4_k_cu_03b8e64c4cuda3std6ranges3__45__cpo7advanceE:
	.zero		1
	.type		_ZN34_INTERNAL_380d19ef_4_k_cu_03b8e64c4cuda3std3__45__cpo7crbeginE,@object
	.size		_ZN34_INTERNAL_380d19ef_4_k_cu_03b8e64c4cuda3std3__45__cpo7crbeginE,(_ZN34_INTERNAL_380d19ef_4_k_cu_03b8e64c4cuda3std6ranges3__45__cpo4dataE - _ZN34_INTERNAL_380d19ef_4_k_cu_03b8e64c4cuda3std3__45__cpo7crbeginE)
_ZN34_INTERNAL_380d19ef_4_k_cu_03b8e64c4cuda3std3__45__cpo7crbeginE:
	.zero		1
	.type		_ZN34_INTERNAL_380d19ef_4_k_cu_03b8e64c4cuda3std6ranges3__45__cpo4dataE,@object
	.size		_ZN34_INTERNAL_380d19ef_4_k_cu_03b8e64c4cuda3std6ranges3__45__cpo4dataE,(_ZN34_INTERNAL_380d19ef_4_k_cu_03b8e64c4cuda3std6ranges3__45__cpo5beginE - _ZN34_INTERNAL_380d19ef_4_k_cu_03b8e64c4cuda3std6ranges3__45__cpo4dataE)
_ZN34_INTERNAL_380d19ef_4_k_cu_03b8e64c4cuda3std6ranges3__45__cpo4dataE:
	.zero		1
	.type		_ZN34_INTERNAL_380d19ef_4_k_cu_03b8e64c4cuda3std6ranges3__45__cpo5beginE,@object
	.size		_ZN34_INTERNAL_380d19ef_4_k_cu_03b8e64c4cuda3std6ranges3__45__cpo5beginE,(_ZN34_INTERNAL_380d19ef_4_k_cu_03b8e64c4cuda3std3__436_GLOBAL__N__380d19ef_4_k_cu_03b8e64c6ignoreE - _ZN34_INTERNAL_380d19ef_4_k_cu_03b8e64c4cuda3std6ranges3__45__cpo5beginE)
_ZN34_INTERNAL_380d19ef_4_k_cu_03b8e64c4cuda3std6ranges3__45__cpo5beginE:
	.zero		1
	.type		_ZN34_INTERNAL_380d19ef_4_k_cu_03b8e64c4cuda3std3__436_GLOBAL__N__380d19ef_4_k_cu_03b8e64c6ignoreE,@object
	.size		_ZN34_INTERNAL_380d19ef_4_k_cu_03b8e64c4cuda3std3__436_GLOBAL__N__380d19ef_4_k_cu_03b8e64c6ignoreE,(_ZN34_INTERNAL_380d19ef_4_k_cu_03b8e64c4cuda3std6ranges3__45__cpo4sizeE - _ZN34_INTERNAL_380d19ef_4_k_cu_03b8e64c4cuda3std3__436_GLOBAL__N__380d19ef_4_k_cu_03b8e64c6ignoreE)
_ZN34_INTERNAL_380d19ef_4_k_cu_03b8e64c4cuda3std3__436_GLOBAL__N__380d19ef_4_k_cu_03b8e64c6ignoreE:
	.zero		1
	.type		_ZN34_INTERNAL_380d19ef_4_k_cu_03b8e64c4cuda3std6ranges3__45__cpo4sizeE,@object
	.size		_ZN34_INTERNAL_380d19ef_4_k_cu_03b8e64c4cuda3std6ranges3__45__cpo4sizeE,(_ZN34_INTERNAL_380d19ef_4_k_cu_03b8e64c4cuda3std3__45__cpo5beginE - _ZN34_INTERNAL_380d19ef_4_k_cu_03b8e64c4cuda3std6ranges3__45__cpo4sizeE)
_ZN34_INTERNAL_380d19ef_4_k_cu_03b8e64c4cuda3std6ranges3__45__cpo4sizeE:
	.zero		1
	.type		_ZN34_INTERNAL_380d19ef_4_k_cu_03b8e64c4cuda3std3__45__cpo5beginE,@object
	.size		_ZN34_INTERNAL_380d19ef_4_k_cu_03b8e64c4cuda3std3__45__cpo5beginE,(_ZN34_INTERNAL_380d19ef_4_k_cu_03b8e64c4cuda3std6ranges3__45__cpo6cbeginE - _ZN34_INTERNAL_380d19ef_4_k_cu_03b8e64c4cuda3std3__45__cpo5beginE)
_ZN34_INTERNAL_380d19ef_4_k_cu_03b8e64c4cuda3std3__45__cpo5beginE:
	.zero		1
	.type		_ZN34_INTERNAL_380d19ef_4_k_cu_03b8e64c4cuda3std6ranges3__45__cpo6cbeginE,@object
	.size		_ZN34_INTERNAL_380d19ef_4_k_cu_03b8e64c4cuda3std6ranges3__45__cpo6cbeginE,(_ZN34_INTERNAL_380d19ef_4_k_cu_03b8e64c4cuda3std3__45__cpo6rbeginE - _ZN34_INTERNAL_380d19ef_4_k_cu_03b8e64c4cuda3std6ranges3__45__cpo6cbeginE)
_ZN34_INTERNAL_380d19ef_4_k_cu_03b8e64c4cuda3std6ranges3__45__cpo6cbeginE:
	.zero		1
	.type		_ZN34_INTERNAL_380d19ef_4_k_cu_03b8e64c4cuda3std3__45__cpo6rbeginE,@object
	.size		_ZN34_INTERNAL_380d19ef_4_k_cu_03b8e64c4cuda3std3__45__cpo6rbeginE,(_ZN34_INTERNAL_380d19ef_4_k_cu_03b8e64c4cuda3std6ranges3__45__cpo4nextE - _ZN34_INTERNAL_380d19ef_4_k_cu_03b8e64c4cuda3std3__45__cpo6rbeginE)
_ZN34_INTERNAL_380d19ef_4_k_cu_03b8e64c4cuda3std3__45__cpo6rbeginE:
	.zero		1
	.type		_ZN34_INTERNAL_380d19ef_4_k_cu_03b8e64c4cuda3std6ranges3__45__cpo4nextE,@object
	.size		_ZN34_INTERNAL_380d19ef_4_k_cu_03b8e64c4cuda3std6ranges3__45__cpo4nextE,(_ZN34_INTERNAL_380d19ef_4_k_cu_03b8e64c4cuda3std6ranges3__45__cpo4swapE - _ZN34_INTERNAL_380d19ef_4_k_cu_03b8e64c4cuda3std6ranges3__45__cpo4nextE)
_ZN34_INTERNAL_380d19ef_4_k_cu_03b8e64c4cuda3std6ranges3__45__cpo4nextE:
	.zero		1
	.type		_ZN34_INTERNAL_380d19ef_4_k_cu_03b8e64c4cuda3std6ranges3__45__cpo4swapE,@object
	.size		_ZN34_INTERNAL_380d19ef_4_k_cu_03b8e64c4cuda3std6ranges3__45__cpo4swapE,(_ZN34_INTERNAL_380d19ef_4_k_cu_03b8e64c4cuda3std3__420unreachable_sentinelE - _ZN34_INTERNAL_380d19ef_4_k_cu_03b8e64c4cuda3std6ranges3__45__cpo4swapE)
_ZN34_INTERNAL_380d19ef_4_k_cu_03b8e64c4cuda3std6ranges3__45__cpo4swapE:
	.zero		1
	.type		_ZN34_INTERNAL_380d19ef_4_k_cu_03b8e64c4cuda3std3__420unreachable_sentinelE,@object
	.size		_ZN34_INTERNAL_380d19ef_4_k_cu_03b8e64c4cuda3std3__420unreachable_sentinelE,(_ZN34_INTERNAL_380d19ef_4_k_cu_03b8e64c6thrust24THRUST_300001_SM_1000_NS6system6detail10sequential3seqE - _ZN34_INTERNAL_380d19ef_4_k_cu_03b8e64c4cuda3std3__420unreachable_sentinelE)
_ZN34_INTERNAL_380d19ef_4_k_cu_03b8e64c4cuda3std3__420unreachable_sentinelE:
	.zero		1
	.type		_ZN34_INTERNAL_380d19ef_4_k_cu_03b8e64c6thrust24THRUST_300001_SM_1000_NS6system6detail10sequential3seqE,@object
	.size		_ZN34_INTERNAL_380d19ef_4_k_cu_03b8e64c6thrust24THRUST_300001_SM_1000_NS6system6detail10sequential3seqE,(_ZN34_INTERNAL_380d19ef_4_k_cu_03b8e64c4cuda3std3__45__cpo4cendE - _ZN34_INTERNAL_380d19ef_4_k_cu_03b8e64c6thrust24THRUST_300001_SM_1000_NS6system6detail10sequential3seqE)
_ZN34_INTERNAL_380d19ef_4_k_cu_03b8e64c6thrust24THRUST_300001_SM_1000_NS6system6detail10sequential3seqE:
	.zero		1
	.type		_ZN34_INTERNAL_380d19ef_4_k_cu_03b8e64c4cuda3std3__45__cpo4cendE,@object
	.size		_ZN34_INTERNAL_380d19ef_4_k_cu_03b8e64c4cuda3std3__45__cpo4cendE,(_ZN34_INTERNAL_380d19ef_4_k_cu_03b8e64c4cuda3std6ranges3__45__cpo9iter_swapE - _ZN34_INTERNAL_380d19ef_4_k_cu_03b8e64c4cuda3std3__45__cpo4cendE)
_ZN34_INTERNAL_380d19ef_4_k_cu_03b8e64c4cuda3std3__45__cpo4cendE:
	.zero		1
	.type		_ZN34_INTERNAL_380d19ef_4_k_cu_03b8e64c4cuda3std6ranges3__45__cpo9iter_swapE,@object
	.size		_ZN34_INTERNAL_380d19ef_4_k_cu_03b8e64c4cuda3std6ranges3__45__cpo9iter_swapE,(_ZN34_INTERNAL_380d19ef_4_k_cu_03b8e64c4cuda3std3__45__cpo5crendE - _ZN34_INTERNAL_380d19ef_4_k_cu_03b8e64c4cuda3std6ranges3__45__cpo9iter_swapE)
_ZN34_INTERNAL_380d19ef_4_k_cu_03b8e64c4cuda3std6ranges3__45__cpo9iter_swapE:
	.zero		1
	.type		_ZN34_INTERNAL_380d19ef_4_k_cu_03b8e64c4cuda3std3__45__cpo5crendE,@object
	.size		_ZN34_INTERNAL_380d19ef_4_k_cu_03b8e64c4cuda3std3__45__cpo5crendE,(_ZN34_INTERNAL_380d19ef_4_k_cu_03b8e64c4cuda3std6ranges3__45__cpo5cdataE - _ZN34_INTERNAL_380d19ef_4_k_cu_03b8e64c4cuda3std3__45__cpo5crendE)
_ZN34_INTERNAL_380d19ef_4_k_cu_03b8e64c4cuda3std3__45__cpo5crendE:
	.zero		1
	.type		_ZN34_INTERNAL_380d19ef_4_k_cu_03b8e64c4cuda3std6ranges3__45__cpo5cdataE,@object
	.size		_ZN34_INTERNAL_380d19ef_4_k_cu_03b8e64c4cuda3std6ranges3__45__cpo5cdataE,(_ZN34_INTERNAL_380d19ef_4_k_cu_03b8e64c4cuda3std6ranges3__45__cpo3endE - _ZN34_INTERNAL_380d19ef_4_k_cu_03b8e64c4cuda3std6ranges3__45__cpo5cdataE)
_ZN34_INTERNAL_380d19ef_4_k_cu_03b8e64c4cuda3std6ranges3__45__cpo5cdataE:
	.zero		1
	.type		_ZN34_INTERNAL_380d19ef_4_k_cu_03b8e64c4cuda3std6ranges3__45__cpo3endE,@object
	.size		_ZN34_INTERNAL_380d19ef_4_k_cu_03b8e64c4cuda3std6ranges3__45__cpo3endE,(_ZN34_INTERNAL_380d19ef_4_k_cu_03b8e64c4cuda3std3__419piecewise_constructE - _ZN34_INTERNAL_380d19ef_4_k_cu_03b8e64c4cuda3std6ranges3__45__cpo3endE)
_ZN34_INTERNAL_380d19ef_4_k_cu_03b8e64c4cuda3std6ranges3__45__cpo3endE:
	.zero		1
	.type		_ZN34_INTERNAL_380d19ef_4_k_cu_03b8e64c4cuda3std3__419piecewise_constructE,@object
	.size		_ZN34_INTERNAL_380d19ef_4_k_cu_03b8e64c4cuda3std3__419piecewise_constructE,(_ZN34_INTERNAL_380d19ef_4_k_cu_03b8e64c4cuda3std6ranges3__45__cpo5ssizeE - _ZN34_INTERNAL_380d19ef_4_k_cu_03b8e64c4cuda3std3__419piecewise_constructE)
_ZN34_INTERNAL_380d19ef_4_k_cu_03b8e64c4cuda3std3__419piecewise_constructE:
	.zero		1
	.type		_ZN34_INTERNAL_380d19ef_4_k_cu_03b8e64c4cuda3std6ranges3__45__cpo5ssizeE,@object
	.size		_ZN34_INTERNAL_380d19ef_4_k_cu_03b8e64c4cuda3std6ranges3__45__cpo5ssizeE,(_ZN34_INTERNAL_380d19ef_4_k_cu_03b8e64c4cuda3std3__45__cpo3endE - _ZN34_INTERNAL_380d19ef_4_k_cu_03b8e64c4cuda3std6ranges3__45__cpo5ssizeE)
_ZN34_INTERNAL_380d19ef_4_k_cu_03b8e64c4cuda3std6ranges3__45__cpo5ssizeE:
	.zero		1
	.type		_ZN34_INTERNAL_380d19ef_4_k_cu_03b8e64c4cuda3std3__45__cpo3endE,@object
	.size		_ZN34_INTERNAL_380d19ef_4_k_cu_03b8e64c4cuda3std3__45__cpo3endE,(_ZN34_INTERNAL_380d19ef_4_k_cu_03b8e64c4cuda3std6ranges3__45__cpo4cendE - _ZN34_INTERNAL_380d19ef_4_k_cu_03b8e64c4cuda3std3__45__cpo3endE)
_ZN34_INTERNAL_380d19ef_4_k_cu_03b8e64c4cuda3std3__45__cpo3endE:
	.zero		1
	.type		_ZN34_INTERNAL_380d19ef_4_k_cu_03b8e64c4cuda3std6ranges3__45__cpo4cendE,@object
	.size		_ZN34_INTERNAL_380d19ef_4_k_cu_03b8e64c4cuda3std6ranges3__45__cpo4cendE,(_ZN34_INTERNAL_380d19ef_4_k_cu_03b8e64c4cuda3std3__45__cpo4rendE - _ZN34_INTERNAL_380d19ef_4_k_cu_03b8e64c4cuda3std6ranges3__45__cpo4cendE)
_ZN34_INTERNAL_380d19ef_4_k_cu_03b8e64c4cuda3std6ranges3__45__cpo4cendE:
	.zero		1
	.type		_ZN34_INTERNAL_380d19ef_4_k_cu_03b8e64c4cuda3std3__45__cpo4rendE,@object
	.size		_ZN34_INTERNAL_380d19ef_4_k_cu_03b8e64c4cuda3std3__45__cpo4rendE,(_ZN34_INTERNAL_380d19ef_4_k_cu_03b8e64c4cuda3std6ranges3__45__cpo4prevE - _ZN34_INTERNAL_380d19ef_4_k_cu_03b8e64c4cuda3std3__45__cpo4rendE)
_ZN34_INTERNAL_380d19ef_4_k_cu_03b8e64c4cuda3std3__45__cpo4rendE:
	.zero		1
	.type		_ZN34_INTERNAL_380d19ef_4_k_cu_03b8e64c4cuda3std6ranges3__45__cpo4prevE,@object
	.size		_ZN34_INTERNAL_380d19ef_4_k_cu_03b8e64c4cuda3std6ranges3__45__cpo4prevE,(_ZN34_INTERNAL_380d19ef_4_k_cu_03b8e64c4cuda3std6ranges3__45__cpo9iter_moveE - _ZN34_INTERNAL_380d19ef_4_k_cu_03b8e64c4cuda3std6ranges3__45__cpo4prevE)
_ZN34_INTERNAL_380d19ef_4_k_cu_03b8e64c4cuda3std6ranges3__45__cpo4prevE:
	.zero		1
	.type		_ZN34_INTERNAL_380d19ef_4_k_cu_03b8e64c4cuda3std6ranges3__45__cpo9iter_moveE,@object
	.size		_ZN34_INTERNAL_380d19ef_4_k_cu_03b8e64c4cuda3std6ranges3__45__cpo9iter_moveE,(.L_13 - _ZN34_INTERNAL_380d19ef_4_k_cu_03b8e64c4cuda3std6ranges3__45__cpo9iter_moveE)
_ZN34_INTERNAL_380d19ef_4_k_cu_03b8e64c4cuda3std6ranges3__45__cpo9iter_moveE:
	.zero		1
.L_13:


//--------------------- .nv.constant0._Z18cuda_controlled_rzPN6thrust24THRUST_300001_SM_1000_NS7complexIdEEiS2_i --------------------------
	.section	.nv.constant0._Z18cuda_controlled_rzPN6thrust24THRUST_300001_SM_1000_NS7complexIdEEiS2_i,"a",@progbits
	.sectionflags	@""
	.align	4
.nv.constant0._Z18cuda_controlled_rzPN6thrust24THRUST_300001_SM_1000_NS7complexIdEEiS2_i:
	.zero		932


//--------------------- .nv.constant0._Z13cuda_hadamardPN6thrust24THRUST_300001_SM_1000_NS7complexIdEEiS2_i --------------------------
	.section	.nv.constant0._Z13cuda_hadamardPN6thrust24THRUST_300001_SM_1000_NS7complexIdEEiS2_i,"a",@progbits
	.sectionflags	@""
	.align	4
.nv.constant0._Z13cuda_hadamardPN6thrust24THRUST_300001_SM_1000_NS7complexIdEEiS2_i:
	.zero		932


//--------------------- .nv.constant0._Z18cuda_prepare_statePN6thrust24THRUST_300001_SM_1000_NS7complexIdEEiiS2_ --------------------------
	.section	.nv.constant0._Z18cuda_prepare_statePN6thrust24THRUST_300001_SM_1000_NS7complexIdEEiiS2_,"a",@progbits
	.sectionflags	@""
	.align	4
.nv.constant0._Z18cuda_prepare_statePN6thrust24THRUST_300001_SM_1000_NS7complexIdEEiiS2_:
	.zero		928


//--------------------- SYMBOLS --------------------------

	.type		.nv.reservedSmem.offset0,@object
	.size		.nv.reservedSmem.offset0,0x4
